//
// Generated by NVIDIA NVVM Compiler
//
// Compiler Build ID: CL-36424714
// Cuda compilation tools, release 13.0, V13.0.88
// Based on NVVM 20.0.0
//

.version 9.0
.target sm_100
.address_size 64

	// .globl	_Z19bitonic_sort_kernelPfjj
// _ZZ19bitonic_sort_kernelPfjjE7sh_data has been demoted

.visible .entry _Z19bitonic_sort_kernelPfjj(
	.param .u64 .ptr .align 1 _Z19bitonic_sort_kernelPfjj_param_0,
	.param .u32 _Z19bitonic_sort_kernelPfjj_param_1,
	.param .u32 _Z19bitonic_sort_kernelPfjj_param_2
)
{
	.reg .pred 	%p<7>;
	.reg .b32 	%r<26>;
	.reg .b32 	%f<9>;
	.reg .b64 	%rd<5>;
	// demoted variable
	.shared .align 4 .b8 _ZZ19bitonic_sort_kernelPfjjE7sh_data[2048];
	ld.param.u64 	%rd2, [_Z19bitonic_sort_kernelPfjj_param_0];
	ld.param.u32 	%r25, [_Z19bitonic_sort_kernelPfjj_param_1];
	ld.param.u32 	%r8, [_Z19bitonic_sort_kernelPfjj_param_2];
	cvta.to.global.u64 	%rd3, %rd2;
	mov.u32 	%r1, %tid.x;
	mov.u32 	%r9, %ctaid.x;
	mov.u32 	%r10, %ntid.x;
	mad.lo.s32 	%r2, %r9, %r10, %r1;
	mul.wide.s32 	%rd4, %r2, 4;
	add.s64 	%rd1, %rd3, %rd4;
	ld.global.f32 	%f4, [%rd1];
	shl.b32 	%r11, %r1, 2;
	mov.u32 	%r12, _ZZ19bitonic_sort_kernelPfjjE7sh_data;
	add.s32 	%r3, %r12, %r11;
	st.shared.f32 	[%r3], %f4;
	bar.sync 	0;
	setp.lt.u32 	%p1, %r25, 2;
	@%p1 bra 	$L__BB0_6;
	and.b32  	%r4, %r8, %r2;
$L__BB0_2:
	setp.eq.s32 	%p2, %r4, 0;
	shr.u32 	%r6, %r25, 1;
	not.b32 	%r13, %r6;
	and.b32  	%r14, %r1, %r13;
	shl.b32 	%r15, %r14, 2;
	add.s32 	%r17, %r12, %r15;
	ld.shared.f32 	%f5, [%r17];
	or.b32  	%r18, %r6, %r1;
	shl.b32 	%r19, %r18, 2;
	add.s32 	%r20, %r12, %r19;
	ld.shared.f32 	%f6, [%r20];
	setp.le.f32 	%p3, %f5, %f6;
	xor.pred  	%p4, %p2, %p3;
	not.pred 	%p5, %p4;
	@%p5 bra 	$L__BB0_4;
	xor.b32  	%r21, %r6, %r1;
	shl.b32 	%r22, %r21, 2;
	add.s32 	%r24, %r12, %r22;
	ld.shared.f32 	%f8, [%r24];
	bra.uni 	$L__BB0_5;
$L__BB0_4:
	ld.shared.f32 	%f8, [%r3];
$L__BB0_5:
	bar.sync 	0;
	st.shared.f32 	[%r3], %f8;
	bar.sync 	0;
	setp.gt.u32 	%p6, %r25, 3;
	mov.u32 	%r25, %r6;
	@%p6 bra 	$L__BB0_2;
$L__BB0_6:
	ld.shared.f32 	%f7, [%r3];
	st.global.f32 	[%rd1], %f7;
	ret;

}


// ===== COMPILED SASS (sm_100) =====

	.target	sm_100

	.elftype	@"ET_EXEC"


//--------------------- .note.nv.tkinfo           --------------------------
	.section	.note.nv.tkinfo,"",@"SHT_NOTE"
	.sectionflags	@"SHF_NOTE_NV_TKINFO"
	.tkinfo
        /*0018*/ 	.word	0x00000002
        /*0030*/ 	.string	""
        /*0030*/ 	.string	"ptxas"
        /*0030*/ 	.string	"Cuda compilation tools, release 13.0, V13.0.88"
        /*0030*/ 	.string	"Build cuda_13.0.r13.0/compiler.36424714_0"
        /*0030*/ 	.string	"-arch sm_100 -m 64 "



//--------------------- .note.nv.cuinfo           --------------------------
	.section	.note.nv.cuinfo,"",@"SHT_NOTE"
	.sectionflags	@"SHF_NOTE_NV_CUINFO"
        /*0018*/ 	.short	0x0002
        /*001a*/ 	.short	0x0064
        /*001c*/ 	.short	0x0082
	.zero		2


//--------------------- .nv.info                  --------------------------
	.section	.nv.info,"",@"SHT_CUDA_INFO"
	.align	4


	//----- nvinfo : EIATTR_REGCOUNT
	.align		4
        /*0000*/ 	.byte	0x04, 0x2f
        /*0002*/ 	.short	(.L_1 - .L_0)
	.align		4
.L_0:
        /*0004*/ 	.word	index@(_Z19bitonic_sort_kernelPfjj)
        /*0008*/ 	.word	0x0000000b


	//----- nvinfo : EIATTR_FRAME_SIZE
	.align		4
.L_1:
        /*000c*/ 	.byte	0x04, 0x11
        /*000e*/ 	.short	(.L_3 - .L_2)
	.align		4
.L_2:
        /*0010*/ 	.word	index@(_Z19bitonic_sort_kernelPfjj)
        /*0014*/ 	.word	0x00000000


	//----- nvinfo : EIATTR_MIN_STACK_SIZE
	.align		4
.L_3:
        /*0018*/ 	.byte	0x04, 0x12
        /*001a*/ 	.short	(.L_5 - .L_4)
	.align		4
.L_4:
        /*001c*/ 	.word	index@(_Z19bitonic_sort_kernelPfjj)
        /*0020*/ 	.word	0x00000000
.L_5:


//--------------------- .nv.compat                --------------------------
	.section	.nv.compat,"",@"SHT_CUDA_COMPAT_INFO"
	.align	4
        /*0000*/ 	.byte	0x02, 0x09, 0x00, 0x00, 0x02, 0x02, 0x01, 0x00, 0x02, 0x05, 0x05, 0x00, 0x03, 0x07, 0x01, 0x01
        /*0010*/ 	.byte	0x02, 0x03, 0x00, 0x00, 0x02, 0x06, 0x01, 0x00, 0x04, 0x0b, 0x08, 0x00, 0x09, 0x00, 0x00, 0x00
        /*0020*/ 	.byte	0x00, 0x00, 0x00, 0x00


//--------------------- .nv.info._Z19bitonic_sort_kernelPfjj --------------------------
	.section	.nv.info._Z19bitonic_sort_kernelPfjj,"",@"SHT_CUDA_INFO"
	.sectionflags	@""
	.align	4


	//----- nvinfo : EIATTR_CUDA_API_VERSION
	.align		4
        /*0000*/ 	.byte	0x04, 0x37
        /*0002*/ 	.short	(.L_7 - .L_6)
.L_6:
        /*0004*/ 	.word	0x00000082


	//----- nvinfo : EIATTR_KPARAM_INFO
	.align		4
.L_7:
        /*0008*/ 	.byte	0x04, 0x17
        /*000a*/ 	.short	(.L_9 - .L_8)
.L_8:
        /*000c*/ 	.word	0x00000000
        /*0010*/ 	.short	0x0002
        /*0012*/ 	.short	0x000c
        /*0014*/ 	.byte	0x00, 0xf0, 0x11, 0x00


	//----- nvinfo : EIATTR_KPARAM_INFO
	.align		4
.L_9:
        /*0018*/ 	.byte	0x04, 0x17
        /*001a*/ 	.short	(.L_11 - .L_10)
.L_10:
        /*001c*/ 	.word	0x00000000
        /*0020*/ 	.short	0x0001
        /*0022*/ 	.short	0x0008
        /*0024*/ 	.byte	0x00, 0xf0, 0x11, 0x00


	//----- nvinfo : EIATTR_KPARAM_INFO
	.align		4
.L_11:
        /*0028*/ 	.byte	0x04, 0x17
        /*002a*/ 	.short	(.L_13 - .L_12)
.L_12:
        /*002c*/ 	.word	0x00000000
        /*0030*/ 	.short	0x0000
        /*0032*/ 	.short	0x0000
        /*0034*/ 	.byte	0x00, 0xf5, 0x21, 0x00


	//----- nvinfo : EIATTR_SPARSE_MMA_MASK
	.align		4
.L_13:
        /*0038*/ 	.byte	0x03, 0x50
        /*003a*/ 	.short	0x0000


	//----- nvinfo : EIATTR_MAXREG_COUNT
	.align		4
        /*003c*/ 	.byte	0x03, 0x1b
        /*003e*/ 	.short	0x00ff


	//----- nvinfo : EIATTR_NUM_BARRIERS
	.align		4
        /*0040*/ 	.byte	0x02, 0x4c
        /*0042*/ 	.byte	0x01
	.zero		1


	//----- nvinfo : EIATTR_MERCURY_ISA_VERSION
	.align		4
        /*0044*/ 	.byte	0x03, 0x5f
        /*0046*/ 	.short	0x0101


	//----- nvinfo : EIATTR_VRC_CTA_INIT_COUNT
	.align		4
        /*0048*/ 	.byte	0x02, 0x4a
	.zero		1
	.zero		1


	//----- nvinfo : EIATTR_EXIT_INSTR_OFFSETS
	.align		4
        /*004c*/ 	.byte	0x04, 0x1c
        /*004e*/ 	.short	(.L_15 - .L_14)


	//   ....[0]....
.L_14:
        /*0050*/ 	.word	0x00000290


	//----- nvinfo : EIATTR_CBANK_PARAM_SIZE
	.align		4
.L_15:
        /*0054*/ 	.byte	0x03, 0x19
        /*0056*/ 	.short	0x0010


	//----- nvinfo : EIATTR_PARAM_CBANK
	.align		4
        /*0058*/ 	.byte	0x04, 0x0a
        /*005a*/ 	.short	(.L_17 - .L_16)
	.align		4
.L_16:
        /*005c*/ 	.word	index@(.nv.constant0._Z19bitonic_sort_kernelPfjj)
        /*0060*/ 	.short	0x0380
        /*0062*/ 	.short	0x0010


	//----- nvinfo : EIATTR_SW_WAR
	.align		4
.L_17:
        /*0064*/ 	.byte	0x04, 0x36
        /*0066*/ 	.short	(.L_19 - .L_18)
.L_18:
        /*0068*/ 	.word	0x00000008
.L_19:


//--------------------- .nv.callgraph             --------------------------
	.section	.nv.callgraph,"",@"SHT_CUDA_CALLGRAPH"
	.align	4
	.sectionentsize	8
	.align		4
        /*0000*/ 	.word	0x00000000
	.align		4
        /*0004*/ 	.word	0xffffffff
	.align		4
        /*0008*/ 	.word	0x00000000
	.align		4
        /*000c*/ 	.word	0xfffffffe
	.align		4
        /*0010*/ 	.word	0x00000000
	.align		4
        /*0014*/ 	.word	0xfffffffd
	.align		4
        /*0018*/ 	.word	0x00000000
	.align		4
        /*001c*/ 	.word	0xfffffffc


//--------------------- .text._Z19bitonic_sort_kernelPfjj --------------------------
	.section	.text._Z19bitonic_sort_kernelPfjj,"ax",@progbits
	.align	128
        .global         _Z19bitonic_sort_kernelPfjj
        .type           _Z19bitonic_sort_kernelPfjj,@function
        .size           _Z19bitonic_sort_kernelPfjj,(.L_x_3 - _Z19bitonic_sort_kernelPfjj)
        .other          _Z19bitonic_sort_kernelPfjj,@"STO_CUDA_ENTRY STV_DEFAULT"
_Z19bitonic_sort_kernelPfjj:
.text._Z19bitonic_sort_kernelPfjj:
[----:B------:R-:W-:Y:S01]  /*0000*/  LDC R1, c[0x0][0x37c] ;  /* 0x0000df00ff017b82 */ /* 0x000fe20000000800 */
[----:B------:R-:W0:Y:S07]  /*0010*/  S2R R8, SR_TID.X ;  /* 0x0000000000087919 */ /* 0x000e2e0000002100 */
[----:B------:R-:W0:Y:S01]  /*0020*/  S2UR UR4, SR_CTAID.X ;  /* 0x00000000000479c3 */ /* 0x000e220000002500 */
[----:B------:R-:W1:Y:S01]  /*0030*/  LDCU.64 UR8, c[0x0][0x358] ;  /* 0x00006b00ff0877ac */ /* 0x000e620008000a00 */
[----:B------:R-:W2:Y:S06]  /*0040*/  LDCU UR6, c[0x0][0x388] ;  /* 0x00007100ff0677ac */ /* 0x000eac0008000800 */
[----:B------:R-:W0:Y:S08]  /*0050*/  LDC R5, c[0x0][0x360] ;  /* 0x0000d800ff057b82 */ /* 0x000e300000000800 */
[----:B------:R-:W3:Y:S01]  /*0060*/  LDC.64 R2, c[0x0][0x380] ;  /* 0x0000e000ff027b82 */ /* 0x000ee20000000a00 */
[----:B0-----:R-:W-:-:S04]  /*0070*/  IMAD R5, R5, UR4, R8 ;  /* 0x0000000405057c24 */ /* 0x001fc8000f8e0208 */
[----:B---3--:R-:W-:-:S05]  /*0080*/  IMAD.WIDE R2, R5, 0x4, R2 ;  /* 0x0000000405027825 */ /* 0x008fca00078e0202 */
[----:B-1----:R-:W3:Y:S01]  /*0090*/  LDG.E R0, desc[UR8][R2.64] ;  /* 0x0000000802007981 */ /* 0x002ee2000c1e1900 */
[----:B------:R-:W0:Y:S01]  /*00a0*/  S2UR UR5, SR_CgaCtaId ;  /* 0x00000000000579c3 */ /* 0x000e220000008800 */
[----:B------:R-:W-:Y:S01]  /*00b0*/  UMOV UR4, 0x400 ;  /* 0x0000040000047882 */ /* 0x000fe20000000000 */
[----:B--2---:R-:W-:Y:S02]  /*00c0*/  UISETP.GE.U32.AND UP0, UPT, UR6, 0x2, UPT ;  /* 0x000000020600788c */ /* 0x004fe4000bf06070 */
[----:B0-----:R-:W-:-:S06]  /*00d0*/  ULEA UR4, UR5, UR4, 0x18 ;  /* 0x0000000405047291 */ /* 0x001fcc000f8ec0ff */
[----:B------:R-:W-:-:S05]  /*00e0*/  LEA R7, R8, UR4, 0x2 ;  /* 0x0000000408077c11 */ /* 0x000fca000f8e10ff */
[----:B---3--:R0:W-:Y:S01]  /*00f0*/  STS [R7], R0 ;  /* 0x0000000007007388 */ /* 0x0081e20000000800 */
[----:B------:R-:W-:Y:S06]  /*0100*/  BAR.SYNC.DEFER_BLOCKING 0x0 ;  /* 0x0000000000007b1d */ /* 0x000fec0000010000 */
[----:B------:R-:W-:Y:S05]  /*0110*/  BRA.U !UP0, `(.L_x_0) ;  /* 0x0000000108547547 */ /* 0x000fea000b800000 */
[----:B------:R-:W1:Y:S01]  /*0120*/  LDCU UR6, c[0x0][0x38c] ;  /* 0x00007180ff0677ac */ /* 0x000e620008000800 */
[----:B------:R-:W2:Y:S01]  /*0130*/  LDCU UR5, c[0x0][0x388] ;  /* 0x00007100ff0577ac */ /* 0x000ea20008000800 */
[----:B-1----:R-:W-:-:S13]  /*0140*/  LOP3.LUT P1, RZ, R5, UR6, RZ, 0xc0, !PT ;  /* 0x0000000605ff7c12 */ /* 0x002fda000f82c0ff */
.L_x_1:
[----:B--2---:R-:W-:Y:S02]  /*0150*/  USHF.R.U32.HI UR6, URZ, 0x1, UR5 ;  /* 0x00000001ff067899 */ /* 0x004fe40008011605 */
[----:B------:R-:W-:-:S04]  /*0160*/  UISETP.GT.U32.AND UP0, UPT, UR5, 0x3, UPT ;  /* 0x000000030500788c */ /* 0x000fc8000bf04070 */
[C---:B0-----:R-:W-:Y:S01]  /*0170*/  LOP3.LUT R0, R8.reuse, UR6, RZ, 0x30, !PT ;  /* 0x0000000608007c12 */ /* 0x041fe2000f8e30ff */
[----:B------:R-:W-:Y:S01]  /*0180*/  UMOV UR5, UR6 ;  /* 0x0000000600057c82 */ /* 0x000fe20008000000 */
[----:B------:R-:W-:Y:S02]  /*0190*/  LOP3.LUT R4, R8, UR6, RZ, 0xfc, !PT ;  /* 0x0000000608047c12 */ /* 0x000fe4000f8efcff */
[----:B------:R-:W-:Y:S02]  /*01a0*/  LEA R0, R0, UR4, 0x2 ;  /* 0x0000000400007c11 */ /* 0x000fe4000f8e10ff */
[----:B------:R-:W-:-:S04]  /*01b0*/  LEA R4, R4, UR4, 0x2 ;  /* 0x0000000404047c11 */ /* 0x000fc8000f8e10ff */
[----:B------:R-:W-:Y:S04]  /*01c0*/  LDS R0, [R0] ;  /* 0x0000000000007984 */ /* 0x000fe80000000800 */
[----:B------:R-:W0:Y:S02]  /*01d0*/  LDS R5, [R4] ;  /* 0x0000000004057984 */ /* 0x000e240000000800 */
[----:B0-----:R-:W-:-:S13]  /*01e0*/  FSETP.LE.XOR P0, PT, R0, R5, !P1 ;  /* 0x000000050000720b */ /* 0x001fda0004f03800 */
[----:B------:R-:W-:-:S04]  /*01f0*/  @P0 LOP3.LUT R5, R8, UR6, RZ, 0x3c, !PT ;  /* 0x0000000608050c12 */ /* 0x000fc8000f8e3cff */
[----:B------:R-:W-:-:S05]  /*0200*/  @P0 LEA R5, R5, UR4, 0x2 ;  /* 0x0000000405050c11 */ /* 0x000fca000f8e10ff */
[----:B-1----:R-:W-:Y:S04]  /*0210*/  @P0 LDS R6, [R5] ;  /* 0x0000000005060984 */ /* 0x002fe80000000800 */
[----:B------:R-:W0:Y:S01]  /*0220*/  @!P0 LDS R6, [R7] ;  /* 0x0000000007068984 */ /* 0x000e220000000800 */
[----:B------:R-:W-:Y:S06]  /*0230*/  BAR.SYNC.DEFER_BLOCKING 0x0 ;  /* 0x0000000000007b1d */ /* 0x000fec0000010000 */
[----:B0-----:R1:W-:Y:S02]  /*0240*/  STS [R7], R6 ;  /* 0x0000000607007388 */ /* 0x0013e40000000800 */
[----:B------:R-:W-:Y:S06]  /*0250*/  BAR.SYNC.DEFER_BLOCKING 0x0 ;  /* 0x0000000000007b1d */ /* 0x000fec0000010000 */
[----:B------:R-:W-:Y:S05]  /*0260*/  BRA.U UP0, `(.L_x_1) ;  /* 0xfffffffd00b87547 */ /* 0x000fea000b83ffff */
.L_x_0:
[----:B01----:R-:W0:Y:S04]  /*0270*/  LDS R7, [R7] ;  /* 0x0000000007077984 */ /* 0x003e280000000800 */
[----:B0-----:R-:W-:Y:S01]  /*0280*/  STG.E desc[UR8][R2.64], R7 ;  /* 0x0000000702007986 */ /* 0x001fe2000c101908 */
[----:B------:R-:W-:Y:S05]  /*0290*/  EXIT ;  /* 0x000000000000794d */ /* 0x000fea0003800000 */
.L_x_2:
[----:B------:R-:W-:-:S00]  /*02a0*/  BRA `(.L_x_2) ;  /* 0xfffffffc00fc7947 */ /* 0x000fc0000383ffff */
[----:B------:R-:W-:-:S00]  /*02b0*/  NOP ;  /* 0x0000000000007918 */ /* 0x000fc00000000000 */
        /* <DEDUP_REMOVED lines=12> */
.L_x_3:


//--------------------- .nv.shared._Z19bitonic_sort_kernelPfjj --------------------------
	.section	.nv.shared._Z19bitonic_sort_kernelPfjj,"aw",@nobits
	.sectionflags	@""
	.align	4
.nv.shared._Z19bitonic_sort_kernelPfjj:
	.zero		3072


//--------------------- .nv.shared.reserved.0     --------------------------
	.section	.nv.shared.reserved.0,"aw",@nobits
	.weak		__nv_reservedSMEM_offset_0_alias
	.size		__nv_reservedSMEM_offset_0_alias, 0, 64
	.other		__nv_reservedSMEM_offset_0_alias,@"STO_CUDA_RESERVED_SHARED STV_DEFAULT"
__nv_reservedSMEM_offset_0_alias:
	.zero		0
	.zero		64


//--------------------- .nv.constant0._Z19bitonic_sort_kernelPfjj --------------------------
	.section	.nv.constant0._Z19bitonic_sort_kernelPfjj,"a",@progbits
	.sectionflags	@""
	.align	4
.nv.constant0._Z19bitonic_sort_kernelPfjj:
	.zero		912


//--------------------- SYMBOLS --------------------------

	.type		.nv.reservedSmem.offset0,@object
	.size		.nv.reservedSmem.offset0,0x4
	.type		.nv.reservedSmem.cap,@object
	.size		.nv.reservedSmem.cap,0x4
